//
// Generated by NVIDIA NVVM Compiler
//
// Compiler Build ID: CL-36424714
// Cuda compilation tools, release 13.0, V13.0.88
// Based on NVVM 20.0.0
//

.version 9.0
.target sm_100
.address_size 64

	// .globl	_Z9transposePdS_ii
// _ZZ9transposePdS_iiE6shmat1 has been demoted

.visible .entry _Z9transposePdS_ii(
	.param .u64 .ptr .align 1 _Z9transposePdS_ii_param_0,
	.param .u64 .ptr .align 1 _Z9transposePdS_ii_param_1,
	.param .u32 _Z9transposePdS_ii_param_2,
	.param .u32 _Z9transposePdS_ii_param_3
)
{
	.reg .b32 	%r<26>;
	.reg .b64 	%rd<9>;
	.reg .b64 	%fd<3>;
	// demoted variable
	.shared .align 8 .b8 _ZZ9transposePdS_iiE6shmat1[2048];
	ld.param.u64 	%rd1, [_Z9transposePdS_ii_param_0];
	ld.param.u64 	%rd2, [_Z9transposePdS_ii_param_1];
	ld.param.u32 	%r1, [_Z9transposePdS_ii_param_2];
	ld.param.u32 	%r2, [_Z9transposePdS_ii_param_3];
	cvta.to.global.u64 	%rd3, %rd2;
	cvta.to.global.u64 	%rd4, %rd1;
	mov.u32 	%r3, %tid.x;
	mov.u32 	%r4, %tid.y;
	mov.u32 	%r5, %ctaid.y;
	mov.u32 	%r6, %ntid.y;
	mul.lo.s32 	%r7, %r5, %r6;
	mov.u32 	%r8, %ctaid.x;
	mov.u32 	%r9, %ntid.x;
	mul.lo.s32 	%r10, %r8, %r9;
	add.s32 	%r11, %r7, %r4;
	add.s32 	%r12, %r10, %r3;
	mad.lo.s32 	%r13, %r2, %r11, %r12;
	mul.wide.s32 	%rd5, %r13, 8;
	add.s64 	%rd6, %rd4, %rd5;
	ld.global.f64 	%fd1, [%rd6];
	shl.b32 	%r14, %r4, 7;
	mov.u32 	%r15, _ZZ9transposePdS_iiE6shmat1;
	add.s32 	%r16, %r15, %r14;
	shl.b32 	%r17, %r3, 3;
	add.s32 	%r18, %r16, %r17;
	st.shared.f64 	[%r18], %fd1;
	bar.sync 	0;
	shl.b32 	%r19, %r3, 7;
	add.s32 	%r20, %r15, %r19;
	shl.b32 	%r21, %r4, 3;
	add.s32 	%r22, %r20, %r21;
	ld.shared.f64 	%fd2, [%r22];
	add.s32 	%r23, %r10, %r4;
	add.s32 	%r24, %r7, %r3;
	mad.lo.s32 	%r25, %r1, %r23, %r24;
	mul.wide.s32 	%rd7, %r25, 8;
	add.s64 	%rd8, %rd3, %rd7;
	st.global.f64 	[%rd8], %fd2;
	ret;

}


// ===== COMPILED SASS (sm_100) =====

	.target	sm_100

	.elftype	@"ET_EXEC"


//--------------------- .note.nv.tkinfo           --------------------------
	.section	.note.nv.tkinfo,"",@"SHT_NOTE"
	.sectionflags	@"SHF_NOTE_NV_TKINFO"
	.tkinfo
        /*0018*/ 	.word	0x00000002
        /*0030*/ 	.string	""
        /*0030*/ 	.string	"ptxas"
        /*0030*/ 	.string	"Cuda compilation tools, release 13.0, V13.0.88"
        /*0030*/ 	.string	"Build cuda_13.0.r13.0/compiler.36424714_0"
        /*0030*/ 	.string	"-arch sm_100 -m 64 "



//--------------------- .note.nv.cuinfo           --------------------------
	.section	.note.nv.cuinfo,"",@"SHT_NOTE"
	.sectionflags	@"SHF_NOTE_NV_CUINFO"
        /*0018*/ 	.short	0x0002
        /*001a*/ 	.short	0x0064
        /*001c*/ 	.short	0x0082
	.zero		2


//--------------------- .nv.info                  --------------------------
	.section	.nv.info,"",@"SHT_CUDA_INFO"
	.align	4


	//----- nvinfo : EIATTR_REGCOUNT
	.align		4
        /*0000*/ 	.byte	0x04, 0x2f
        /*0002*/ 	.short	(.L_1 - .L_0)
	.align		4
.L_0:
        /*0004*/ 	.word	index@(_Z9transposePdS_ii)
        /*0008*/ 	.word	0x00000010


	//----- nvinfo : EIATTR_FRAME_SIZE
	.align		4
.L_1:
        /*000c*/ 	.byte	0x04, 0x11
        /*000e*/ 	.short	(.L_3 - .L_2)
	.align		4
.L_2:
        /*0010*/ 	.word	index@(_Z9transposePdS_ii)
        /*0014*/ 	.word	0x00000000


	//----- nvinfo : EIATTR_MIN_STACK_SIZE
	.align		4
.L_3:
        /*0018*/ 	.byte	0x04, 0x12
        /*001a*/ 	.short	(.L_5 - .L_4)
	.align		4
.L_4:
        /*001c*/ 	.word	index@(_Z9transposePdS_ii)
        /*0020*/ 	.word	0x00000000
.L_5:


//--------------------- .nv.compat                --------------------------
	.section	.nv.compat,"",@"SHT_CUDA_COMPAT_INFO"
	.align	4
        /*0000*/ 	.byte	0x02, 0x09, 0x00, 0x00, 0x02, 0x02, 0x01, 0x00, 0x02, 0x05, 0x05, 0x00, 0x03, 0x07, 0x01, 0x01
        /*0010*/ 	.byte	0x02, 0x03, 0x00, 0x00, 0x02, 0x06, 0x01, 0x00, 0x04, 0x0b, 0x08, 0x00, 0x09, 0x00, 0x00, 0x00
        /*0020*/ 	.byte	0x00, 0x00, 0x00, 0x00


//--------------------- .nv.info._Z9transposePdS_ii --------------------------
	.section	.nv.info._Z9transposePdS_ii,"",@"SHT_CUDA_INFO"
	.sectionflags	@""
	.align	4


	//----- nvinfo : EIATTR_CUDA_API_VERSION
	.align		4
        /*0000*/ 	.byte	0x04, 0x37
        /*0002*/ 	.short	(.L_7 - .L_6)
.L_6:
        /*0004*/ 	.word	0x00000082


	//----- nvinfo : EIATTR_KPARAM_INFO
	.align		4
.L_7:
        /*0008*/ 	.byte	0x04, 0x17
        /*000a*/ 	.short	(.L_9 - .L_8)
.L_8:
        /*000c*/ 	.word	0x00000000
        /*0010*/ 	.short	0x0003
        /*0012*/ 	.short	0x0014
        /*0014*/ 	.byte	0x00, 0xf0, 0x11, 0x00


	//----- nvinfo : EIATTR_KPARAM_INFO
	.align		4
.L_9:
        /*0018*/ 	.byte	0x04, 0x17
        /*001a*/ 	.short	(.L_11 - .L_10)
.L_10:
        /*001c*/ 	.word	0x00000000
        /*0020*/ 	.short	0x0002
        /*0022*/ 	.short	0x0010
        /*0024*/ 	.byte	0x00, 0xf0, 0x11, 0x00


	//----- nvinfo : EIATTR_KPARAM_INFO
	.align		4
.L_11:
        /*0028*/ 	.byte	0x04, 0x17
        /*002a*/ 	.short	(.L_13 - .L_12)
.L_12:
        /*002c*/ 	.word	0x00000000
        /*0030*/ 	.short	0x0001
        /*0032*/ 	.short	0x0008
        /*0034*/ 	.byte	0x00, 0xf5, 0x21, 0x00


	//----- nvinfo : EIATTR_KPARAM_INFO
	.align		4
.L_13:
        /*0038*/ 	.byte	0x04, 0x17
        /*003a*/ 	.short	(.L_15 - .L_14)
.L_14:
        /*003c*/ 	.word	0x00000000
        /*0040*/ 	.short	0x0000
        /*0042*/ 	.short	0x0000
        /*0044*/ 	.byte	0x00, 0xf5, 0x21, 0x00


	//----- nvinfo : EIATTR_SPARSE_MMA_MASK
	.align		4
.L_15:
        /*0048*/ 	.byte	0x03, 0x50
        /*004a*/ 	.short	0x0000


	//----- nvinfo : EIATTR_MAXREG_COUNT
	.align		4
        /*004c*/ 	.byte	0x03, 0x1b
        /*004e*/ 	.short	0x00ff


	//----- nvinfo : EIATTR_NUM_BARRIERS
	.align		4
        /*0050*/ 	.byte	0x02, 0x4c
        /*0052*/ 	.byte	0x01
	.zero		1


	//----- nvinfo : EIATTR_MERCURY_ISA_VERSION
	.align		4
        /*0054*/ 	.byte	0x03, 0x5f
        /*0056*/ 	.short	0x0101


	//----- nvinfo : EIATTR_VRC_CTA_INIT_COUNT
	.align		4
        /*0058*/ 	.byte	0x02, 0x4a
	.zero		1
	.zero		1


	//----- nvinfo : EIATTR_EXIT_INSTR_OFFSETS
	.align		4
        /*005c*/ 	.byte	0x04, 0x1c
        /*005e*/ 	.short	(.L_17 - .L_16)


	//   ....[0]....
.L_16:
        /*0060*/ 	.word	0x00000200


	//----- nvinfo : EIATTR_CBANK_PARAM_SIZE
	.align		4
.L_17:
        /*0064*/ 	.byte	0x03, 0x19
        /*0066*/ 	.short	0x0018


	//----- nvinfo : EIATTR_PARAM_CBANK
	.align		4
        /*0068*/ 	.byte	0x04, 0x0a
        /*006a*/ 	.short	(.L_19 - .L_18)
	.align		4
.L_18:
        /*006c*/ 	.word	index@(.nv.constant0._Z9transposePdS_ii)
        /*0070*/ 	.short	0x0380
        /*0072*/ 	.short	0x0018


	//----- nvinfo : EIATTR_SW_WAR
	.align		4
.L_19:
        /*0074*/ 	.byte	0x04, 0x36
        /*0076*/ 	.short	(.L_21 - .L_20)
.L_20:
        /*0078*/ 	.word	0x00000008
.L_21:


//--------------------- .nv.callgraph             --------------------------
	.section	.nv.callgraph,"",@"SHT_CUDA_CALLGRAPH"
	.align	4
	.sectionentsize	8
	.align		4
        /*0000*/ 	.word	0x00000000
	.align		4
        /*0004*/ 	.word	0xffffffff
	.align		4
        /*0008*/ 	.word	0x00000000
	.align		4
        /*000c*/ 	.word	0xfffffffe
	.align		4
        /*0010*/ 	.word	0x00000000
	.align		4
        /*0014*/ 	.word	0xfffffffd
	.align		4
        /*0018*/ 	.word	0x00000000
	.align		4
        /*001c*/ 	.word	0xfffffffc


//--------------------- .text._Z9transposePdS_ii  --------------------------
	.section	.text._Z9transposePdS_ii,"ax",@progbits
	.align	128
        .global         _Z9transposePdS_ii
        .type           _Z9transposePdS_ii,@function
        .size           _Z9transposePdS_ii,(.L_x_1 - _Z9transposePdS_ii)
        .other          _Z9transposePdS_ii,@"STO_CUDA_ENTRY STV_DEFAULT"
_Z9transposePdS_ii:
.text._Z9transposePdS_ii:
[----:B------:R-:W-:Y:S01]  /*0000*/  LDC R1, c[0x0][0x37c] ;  /* 0x0000df00ff017b82 */ /* 0x000fe20000000800 */
[----:B------:R-:W0:Y:S07]  /*0010*/  S2R R13, SR_TID.Y ;  /* 0x00000000000d7919 */ /* 0x000e2e0000002200 */
[----:B------:R-:W0:Y:S01]  /*0020*/  LDC R8, c[0x0][0x364] ;  /* 0x0000d900ff087b82 */ /* 0x000e220000000800 */
[----:B------:R-:W1:Y:S01]  /*0030*/  LDCU UR4, c[0x0][0x394] ;  /* 0x00007280ff0477ac */ /* 0x000e620008000800 */
[----:B------:R-:W2:Y:S01]  /*0040*/  S2R R11, SR_TID.X ;  /* 0x00000000000b7919 */ /* 0x000ea20000002100 */
[----:B------:R-:W3:Y:S05]  /*0050*/  LDCU.64 UR6, c[0x0][0x358] ;  /* 0x00006b00ff0677ac */ /* 0x000eea0008000a00 */
[----:B------:R-:W0:Y:S08]  /*0060*/  S2UR UR8, SR_CTAID.Y ;  /* 0x00000000000879c3 */ /* 0x000e300000002600 */
[----:B------:R-:W2:Y:S08]  /*0070*/  S2UR UR9, SR_CTAID.X ;  /* 0x00000000000979c3 */ /* 0x000eb00000002500 */
[----:B------:R-:W2:Y:S08]  /*0080*/  LDC R10, c[0x0][0x360] ;  /* 0x0000d800ff0a7b82 */ /* 0x000eb00000000800 */
[----:B------:R-:W4:Y:S01]  /*0090*/  LDC.64 R2, c[0x0][0x380] ;  /* 0x0000e000ff027b82 */ /* 0x000f220000000a00 */
[----:B0-----:R-:W-:-:S07]  /*00a0*/  IMAD R0, R8, UR8, R13 ;  /* 0x0000000808007c24 */ /* 0x001fce000f8e020d */
[----:B------:R-:W0:Y:S01]  /*00b0*/  S2UR UR5, SR_CgaCtaId ;  /* 0x00000000000579c3 */ /* 0x000e220000008800 */
[----:B--2---:R-:W-:-:S07]  /*00c0*/  IMAD R5, R10, UR9, R11 ;  /* 0x000000090a057c24 */ /* 0x004fce000f8e020b */
[----:B------:R-:W2:Y:S01]  /*00d0*/  LDC.64 R6, c[0x0][0x388] ;  /* 0x0000e200ff067b82 */ /* 0x000ea20000000a00 */
[----:B-1----:R-:W-:-:S04]  /*00e0*/  IMAD R5, R0, UR4, R5 ;  /* 0x0000000400057c24 */ /* 0x002fc8000f8e0205 */
[----:B----4-:R-:W-:-:S06]  /*00f0*/  IMAD.WIDE R2, R5, 0x8, R2 ;  /* 0x0000000805027825 */ /* 0x010fcc00078e0202 */
[----:B---3--:R-:W3:Y:S01]  /*0100*/  LDG.E.64 R2, desc[UR6][R2.64] ;  /* 0x0000000602027981 */ /* 0x008ee2000c1e1b00 */
[----:B------:R-:W-:Y:S02]  /*0110*/  UMOV UR4, 0x400 ;  /* 0x0000040000047882 */ /* 0x000fe40000000000 */
[----:B0-----:R-:W-:-:S06]  /*0120*/  ULEA UR4, UR5, UR4, 0x18 ;  /* 0x0000000405047291 */ /* 0x001fcc000f8ec0ff */
[----:B------:R-:W-:Y:S02]  /*0130*/  LEA R0, R13, UR4, 0x7 ;  /* 0x000000040d007c11 */ /* 0x000fe4000f8e38ff */
[C---:B------:R-:W-:Y:S02]  /*0140*/  LEA R4, R11.reuse, UR4, 0x7 ;  /* 0x000000040b047c11 */ /* 0x040fe4000f8e38ff */
[----:B------:R-:W-:Y:S01]  /*0150*/  LEA R9, R11, R0, 0x3 ;  /* 0x000000000b097211 */ /* 0x000fe200078e18ff */
[----:B------:R-:W0:Y:S01]  /*0160*/  LDCU UR4, c[0x0][0x390] ;  /* 0x00007200ff0477ac */ /* 0x000e220008000800 */
[----:B------:R-:W-:Y:S01]  /*0170*/  LEA R4, R13, R4, 0x3 ;  /* 0x000000040d047211 */ /* 0x000fe200078e18ff */
[----:B------:R-:W-:Y:S02]  /*0180*/  IMAD R11, R8, UR8, R11 ;  /* 0x00000008080b7c24 */ /* 0x000fe4000f8e020b */
[----:B------:R-:W-:-:S04]  /*0190*/  IMAD R0, R10, UR9, R13 ;  /* 0x000000090a007c24 */ /* 0x000fc8000f8e020d */
[----:B0-----:R-:W-:-:S04]  /*01a0*/  IMAD R11, R0, UR4, R11 ;  /* 0x00000004000b7c24 */ /* 0x001fc8000f8e020b */
[----:B--2---:R-:W-:Y:S01]  /*01b0*/  IMAD.WIDE R6, R11, 0x8, R6 ;  /* 0x000000080b067825 */ /* 0x004fe200078e0206 */
[----:B---3--:R-:W-:Y:S01]  /*01c0*/  STS.64 [R9], R2 ;  /* 0x0000000209007388 */ /* 0x008fe20000000a00 */
[----:B------:R-:W-:Y:S06]  /*01d0*/  BAR.SYNC.DEFER_BLOCKING 0x0 ;  /* 0x0000000000007b1d */ /* 0x000fec0000010000 */
[----:B------:R-:W0:Y:S04]  /*01e0*/  LDS.64 R4, [R4] ;  /* 0x0000000004047984 */ /* 0x000e280000000a00 */
[----:B0-----:R-:W-:Y:S01]  /*01f0*/  STG.E.64 desc[UR6][R6.64], R4 ;  /* 0x0000000406007986 */ /* 0x001fe2000c101b06 */
[----:B------:R-:W-:Y:S05]  /*0200*/  EXIT ;  /* 0x000000000000794d */ /* 0x000fea0003800000 */
.L_x_0:
[----:B------:R-:W-:-:S00]  /*0210*/  BRA `(.L_x_0) ;  /* 0xfffffffc00fc7947 */ /* 0x000fc0000383ffff */
[----:B------:R-:W-:-:S00]  /*0220*/  NOP ;  /* 0x0000000000007918 */ /* 0x000fc00000000000 */
        /* <DEDUP_REMOVED lines=13> */
.L_x_1:


//--------------------- .nv.shared._Z9transposePdS_ii --------------------------
	.section	.nv.shared._Z9transposePdS_ii,"aw",@nobits
	.sectionflags	@""
	.align	8
.nv.shared._Z9transposePdS_ii:
	.zero		3072


//--------------------- .nv.shared.reserved.0     --------------------------
	.section	.nv.shared.reserved.0,"aw",@nobits
	.weak		__nv_reservedSMEM_offset_0_alias
	.size		__nv_reservedSMEM_offset_0_alias, 0, 64
	.other		__nv_reservedSMEM_offset_0_alias,@"STO_CUDA_RESERVED_SHARED STV_DEFAULT"
__nv_reservedSMEM_offset_0_alias:
	.zero		0
	.zero		64


//--------------------- .nv.constant0._Z9transposePdS_ii --------------------------
	.section	.nv.constant0._Z9transposePdS_ii,"a",@progbits
	.sectionflags	@""
	.align	4
.nv.constant0._Z9transposePdS_ii:
	.zero		920


//--------------------- SYMBOLS --------------------------

	.type		.nv.reservedSmem.offset0,@object
	.size		.nv.reservedSmem.offset0,0x4
	.type		.nv.reservedSmem.cap,@object
	.size		.nv.reservedSmem.cap,0x4
